//
// Generated by NVIDIA NVVM Compiler
//
// Compiler Build ID: CL-36424714
// Cuda compilation tools, release 13.0, V13.0.88
// Based on NVVM 20.0.0
//

.version 9.0
.target sm_100
.address_size 64

	// .globl	_Z25im2col_mec_cpp_equivalentPKfiiiPfi

.visible .entry _Z25im2col_mec_cpp_equivalentPKfiiiPfi(
	.param .u64 .ptr .align 1 _Z25im2col_mec_cpp_equivalentPKfiiiPfi_param_0,
	.param .u32 _Z25im2col_mec_cpp_equivalentPKfiiiPfi_param_1,
	.param .u32 _Z25im2col_mec_cpp_equivalentPKfiiiPfi_param_2,
	.param .u32 _Z25im2col_mec_cpp_equivalentPKfiiiPfi_param_3,
	.param .u64 .ptr .align 1 _Z25im2col_mec_cpp_equivalentPKfiiiPfi_param_4,
	.param .u32 _Z25im2col_mec_cpp_equivalentPKfiiiPfi_param_5
)
{
	.reg .pred 	%p<13>;
	.reg .b32 	%r<22>;
	.reg .b32 	%f<5>;
	.reg .b64 	%rd<9>;

	ld.param.u64 	%rd1, [_Z25im2col_mec_cpp_equivalentPKfiiiPfi_param_0];
	ld.param.u32 	%r5, [_Z25im2col_mec_cpp_equivalentPKfiiiPfi_param_1];
	ld.param.u32 	%r6, [_Z25im2col_mec_cpp_equivalentPKfiiiPfi_param_2];
	ld.param.u32 	%r7, [_Z25im2col_mec_cpp_equivalentPKfiiiPfi_param_3];
	ld.param.u64 	%rd2, [_Z25im2col_mec_cpp_equivalentPKfiiiPfi_param_4];
	ld.param.u32 	%r8, [_Z25im2col_mec_cpp_equivalentPKfiiiPfi_param_5];
	mov.u32 	%r9, %ctaid.x;
	mov.u32 	%r10, %ntid.x;
	mov.u32 	%r11, %tid.x;
	mad.lo.s32 	%r1, %r9, %r10, %r11;
	mov.u32 	%r12, %ctaid.y;
	mov.u32 	%r13, %ntid.y;
	mov.u32 	%r14, %tid.y;
	mad.lo.s32 	%r15, %r12, %r13, %r14;
	mul.lo.s32 	%r16, %r7, %r5;
	setp.ge.s32 	%p1, %r1, %r8;
	setp.ge.s32 	%p2, %r15, %r16;
	or.pred  	%p3, %p1, %p2;
	@%p3 bra 	$L__BB0_4;
	div.s32 	%r3, %r15, %r7;
	mul.lo.s32 	%r18, %r3, %r7;
	sub.s32 	%r19, %r15, %r18;
	add.s32 	%r4, %r19, %r1;
	setp.gt.s32 	%p4, %r4, -1;
	setp.lt.s32 	%p5, %r4, %r6;
	and.pred  	%p6, %p4, %p5;
	setp.gt.s32 	%p7, %r3, -1;
	setp.lt.s32 	%p8, %r3, %r5;
	and.pred  	%p9, %p7, %p8;
	and.pred  	%p11, %p6, %p9;
	mov.f32 	%f4, 0f00000000;
	not.pred 	%p12, %p11;
	@%p12 bra 	$L__BB0_3;
	mad.lo.s32 	%r20, %r3, %r6, %r4;
	cvta.to.global.u64 	%rd3, %rd1;
	mul.wide.s32 	%rd4, %r20, 4;
	add.s64 	%rd5, %rd3, %rd4;
	ld.global.f32 	%f4, [%rd5];
$L__BB0_3:
	mad.lo.s32 	%r21, %r8, %r15, %r1;
	cvta.to.global.u64 	%rd6, %rd2;
	mul.wide.s32 	%rd7, %r21, 4;
	add.s64 	%rd8, %rd6, %rd7;
	st.global.f32 	[%rd8], %f4;
$L__BB0_4:
	ret;

}


// ===== COMPILED SASS (sm_100) =====

	.target	sm_100

	.elftype	@"ET_EXEC"


//--------------------- .note.nv.tkinfo           --------------------------
	.section	.note.nv.tkinfo,"",@"SHT_NOTE"
	.sectionflags	@"SHF_NOTE_NV_TKINFO"
	.tkinfo
        /*0018*/ 	.word	0x00000002
        /*0030*/ 	.string	""
        /*0030*/ 	.string	"ptxas"
        /*0030*/ 	.string	"Cuda compilation tools, release 13.0, V13.0.88"
        /*0030*/ 	.string	"Build cuda_13.0.r13.0/compiler.36424714_0"
        /*0030*/ 	.string	"-arch sm_100 -m 64 "



//--------------------- .note.nv.cuinfo           --------------------------
	.section	.note.nv.cuinfo,"",@"SHT_NOTE"
	.sectionflags	@"SHF_NOTE_NV_CUINFO"
        /*0018*/ 	.short	0x0002
        /*001a*/ 	.short	0x0064
        /*001c*/ 	.short	0x0082
	.zero		2


//--------------------- .nv.info                  --------------------------
	.section	.nv.info,"",@"SHT_CUDA_INFO"
	.align	4


	//----- nvinfo : EIATTR_REGCOUNT
	.align		4
        /*0000*/ 	.byte	0x04, 0x2f
        /*0002*/ 	.short	(.L_1 - .L_0)
	.align		4
.L_0:
        /*0004*/ 	.word	index@(_Z25im2col_mec_cpp_equivalentPKfiiiPfi)
        /*0008*/ 	.word	0x0000000c


	//----- nvinfo : EIATTR_FRAME_SIZE
	.align		4
.L_1:
        /*000c*/ 	.byte	0x04, 0x11
        /*000e*/ 	.short	(.L_3 - .L_2)
	.align		4
.L_2:
        /*0010*/ 	.word	index@(_Z25im2col_mec_cpp_equivalentPKfiiiPfi)
        /*0014*/ 	.word	0x00000000


	//----- nvinfo : EIATTR_MIN_STACK_SIZE
	.align		4
.L_3:
        /*0018*/ 	.byte	0x04, 0x12
        /*001a*/ 	.short	(.L_5 - .L_4)
	.align		4
.L_4:
        /*001c*/ 	.word	index@(_Z25im2col_mec_cpp_equivalentPKfiiiPfi)
        /*0020*/ 	.word	0x00000000
.L_5:


//--------------------- .nv.compat                --------------------------
	.section	.nv.compat,"",@"SHT_CUDA_COMPAT_INFO"
	.align	4
        /*0000*/ 	.byte	0x02, 0x09, 0x00, 0x00, 0x02, 0x02, 0x01, 0x00, 0x02, 0x05, 0x05, 0x00, 0x03, 0x07, 0x01, 0x01
        /*0010*/ 	.byte	0x02, 0x03, 0x00, 0x00, 0x02, 0x06, 0x01, 0x00, 0x04, 0x0b, 0x08, 0x00, 0x09, 0x00, 0x00, 0x00
        /*0020*/ 	.byte	0x00, 0x00, 0x00, 0x00


//--------------------- .nv.info._Z25im2col_mec_cpp_equivalentPKfiiiPfi --------------------------
	.section	.nv.info._Z25im2col_mec_cpp_equivalentPKfiiiPfi,"",@"SHT_CUDA_INFO"
	.sectionflags	@""
	.align	4


	//----- nvinfo : EIATTR_CUDA_API_VERSION
	.align		4
        /*0000*/ 	.byte	0x04, 0x37
        /*0002*/ 	.short	(.L_7 - .L_6)
.L_6:
        /*0004*/ 	.word	0x00000082


	//----- nvinfo : EIATTR_KPARAM_INFO
	.align		4
.L_7:
        /*0008*/ 	.byte	0x04, 0x17
        /*000a*/ 	.short	(.L_9 - .L_8)
.L_8:
        /*000c*/ 	.word	0x00000000
        /*0010*/ 	.short	0x0005
        /*0012*/ 	.short	0x0020
        /*0014*/ 	.byte	0x00, 0xf0, 0x11, 0x00


	//----- nvinfo : EIATTR_KPARAM_INFO
	.align		4
.L_9:
        /*0018*/ 	.byte	0x04, 0x17
        /*001a*/ 	.short	(.L_11 - .L_10)
.L_10:
        /*001c*/ 	.word	0x00000000
        /*0020*/ 	.short	0x0004
        /*0022*/ 	.short	0x0018
        /*0024*/ 	.byte	0x00, 0xf5, 0x21, 0x00


	//----- nvinfo : EIATTR_KPARAM_INFO
	.align		4
.L_11:
        /*0028*/ 	.byte	0x04, 0x17
        /*002a*/ 	.short	(.L_13 - .L_12)
.L_12:
        /*002c*/ 	.word	0x00000000
        /*0030*/ 	.short	0x0003
        /*0032*/ 	.short	0x0010
        /*0034*/ 	.byte	0x00, 0xf0, 0x11, 0x00


	//----- nvinfo : EIATTR_KPARAM_INFO
	.align		4
.L_13:
        /*0038*/ 	.byte	0x04, 0x17
        /*003a*/ 	.short	(.L_15 - .L_14)
.L_14:
        /*003c*/ 	.word	0x00000000
        /*0040*/ 	.short	0x0002
        /*0042*/ 	.short	0x000c
        /*0044*/ 	.byte	0x00, 0xf0, 0x11, 0x00


	//----- nvinfo : EIATTR_KPARAM_INFO
	.align		4
.L_15:
        /*0048*/ 	.byte	0x04, 0x17
        /*004a*/ 	.short	(.L_17 - .L_16)
.L_16:
        /*004c*/ 	.word	0x00000000
        /*0050*/ 	.short	0x0001
        /*0052*/ 	.short	0x0008
        /*0054*/ 	.byte	0x00, 0xf0, 0x11, 0x00


	//----- nvinfo : EIATTR_KPARAM_INFO
	.align		4
.L_17:
        /*0058*/ 	.byte	0x04, 0x17
        /*005a*/ 	.short	(.L_19 - .L_18)
.L_18:
        /*005c*/ 	.word	0x00000000
        /*0060*/ 	.short	0x0000
        /*0062*/ 	.short	0x0000
        /*0064*/ 	.byte	0x00, 0xf5, 0x21, 0x00


	//----- nvinfo : EIATTR_SPARSE_MMA_MASK
	.align		4
.L_19:
        /*0068*/ 	.byte	0x03, 0x50
        /*006a*/ 	.short	0x0000


	//----- nvinfo : EIATTR_MAXREG_COUNT
	.align		4
        /*006c*/ 	.byte	0x03, 0x1b
        /*006e*/ 	.short	0x00ff


	//----- nvinfo : EIATTR_MERCURY_ISA_VERSION
	.align		4
        /*0070*/ 	.byte	0x03, 0x5f
        /*0072*/ 	.short	0x0101


	//----- nvinfo : EIATTR_VRC_CTA_INIT_COUNT
	.align		4
        /*0074*/ 	.byte	0x02, 0x4a
	.zero		1
	.zero		1


	//----- nvinfo : EIATTR_EXIT_INSTR_OFFSETS
	.align		4
        /*0078*/ 	.byte	0x04, 0x1c
        /*007a*/ 	.short	(.L_21 - .L_20)


	//   ....[0]....
.L_20:
        /*007c*/ 	.word	0x000000f0


	//   ....[1]....
        /*0080*/ 	.word	0x000003e0


	//----- nvinfo : EIATTR_CRS_STACK_SIZE
	.align		4
.L_21:
        /*0084*/ 	.byte	0x04, 0x1e
        /*0086*/ 	.short	(.L_23 - .L_22)
.L_22:
        /*0088*/ 	.word	0x00000000


	//----- nvinfo : EIATTR_CBANK_PARAM_SIZE
	.align		4
.L_23:
        /*008c*/ 	.byte	0x03, 0x19
        /*008e*/ 	.short	0x0024


	//----- nvinfo : EIATTR_PARAM_CBANK
	.align		4
        /*0090*/ 	.byte	0x04, 0x0a
        /*0092*/ 	.short	(.L_25 - .L_24)
	.align		4
.L_24:
        /*0094*/ 	.word	index@(.nv.constant0._Z25im2col_mec_cpp_equivalentPKfiiiPfi)
        /*0098*/ 	.short	0x0380
        /*009a*/ 	.short	0x0024


	//----- nvinfo : EIATTR_SW_WAR
	.align		4
.L_25:
        /*009c*/ 	.byte	0x04, 0x36
        /*009e*/ 	.short	(.L_27 - .L_26)
.L_26:
        /*00a0*/ 	.word	0x00000008
.L_27:


//--------------------- .nv.callgraph             --------------------------
	.section	.nv.callgraph,"",@"SHT_CUDA_CALLGRAPH"
	.align	4
	.sectionentsize	8
	.align		4
        /*0000*/ 	.word	0x00000000
	.align		4
        /*0004*/ 	.word	0xffffffff
	.align		4
        /*0008*/ 	.word	0x00000000
	.align		4
        /*000c*/ 	.word	0xfffffffe
	.align		4
        /*0010*/ 	.word	0x00000000
	.align		4
        /*0014*/ 	.word	0xfffffffd
	.align		4
        /*0018*/ 	.word	0x00000000
	.align		4
        /*001c*/ 	.word	0xfffffffc


//--------------------- .text._Z25im2col_mec_cpp_equivalentPKfiiiPfi --------------------------
	.section	.text._Z25im2col_mec_cpp_equivalentPKfiiiPfi,"ax",@progbits
	.align	128
        .global         _Z25im2col_mec_cpp_equivalentPKfiiiPfi
        .type           _Z25im2col_mec_cpp_equivalentPKfiiiPfi,@function
        .size           _Z25im2col_mec_cpp_equivalentPKfiiiPfi,(.L_x_3 - _Z25im2col_mec_cpp_equivalentPKfiiiPfi)
        .other          _Z25im2col_mec_cpp_equivalentPKfiiiPfi,@"STO_CUDA_ENTRY STV_DEFAULT"
_Z25im2col_mec_cpp_equivalentPKfiiiPfi:
.text._Z25im2col_mec_cpp_equivalentPKfiiiPfi:
[----:B------:R-:W-:Y:S01]  /*0000*/  LDC R1, c[0x0][0x37c] ;  /* 0x0000df00ff017b82 */ /* 0x000fe20000000800 */
[----:B------:R-:W0:Y:S07]  /*0010*/  S2R R2, SR_TID.Y ;  /* 0x0000000000027919 */ /* 0x000e2e0000002200 */
[----:B------:R-:W1:Y:S01]  /*0020*/  LDC R0, c[0x0][0x360] ;  /* 0x0000d800ff007b82 */ /* 0x000e620000000800 */
[----:B------:R-:W2:Y:S01]  /*0030*/  LDCU UR6, c[0x0][0x388] ;  /* 0x00007100ff0677ac */ /* 0x000ea20008000800 */
[----:B------:R-:W1:Y:S01]  /*0040*/  S2R R3, SR_TID.X ;  /* 0x0000000000037919 */ /* 0x000e620000002100 */
[----:B------:R-:W3:Y:S05]  /*0050*/  LDCU UR7, c[0x0][0x3a0] ;  /* 0x00007400ff0777ac */ /* 0x000eea0008000800 */
[----:B------:R-:W0:Y:S08]  /*0060*/  S2UR UR5, SR_CTAID.Y ;  /* 0x00000000000579c3 */ /* 0x000e300000002600 */
[----:B------:R-:W0:Y:S08]  /*0070*/  LDC R7, c[0x0][0x364] ;  /* 0x0000d900ff077b82 */ /* 0x000e300000000800 */
[----:B------:R-:W2:Y:S08]  /*0080*/  LDC R6, c[0x0][0x390] ;  /* 0x0000e400ff067b82 */ /* 0x000eb00000000800 */
[----:B------:R-:W1:Y:S01]  /*0090*/  S2UR UR4, SR_CTAID.X ;  /* 0x00000000000479c3 */ /* 0x000e620000002500 */
[----:B0-----:R-:W-:-:S02]  /*00a0*/  IMAD R7, R7, UR5, R2 ;  /* 0x0000000507077c24 */ /* 0x001fc4000f8e0202 */
[----:B--2---:R-:W-:-:S05]  /*00b0*/  IMAD R2, R6, UR6, RZ ;  /* 0x0000000606027c24 */ /* 0x004fca000f8e02ff */
[----:B------:R-:W-:Y:S01]  /*00c0*/  ISETP.GE.AND P0, PT, R7, R2, PT ;  /* 0x000000020700720c */ /* 0x000fe20003f06270 */
[----:B-1----:R-:W-:-:S05]  /*00d0*/  IMAD R0, R0, UR4, R3 ;  /* 0x0000000400007c24 */ /* 0x002fca000f8e0203 */
[----:B---3--:R-:W-:-:S13]  /*00e0*/  ISETP.GE.OR P0, PT, R0, UR7, P0 ;  /* 0x0000000700007c0c */ /* 0x008fda0008706670 */
[----:B------:R-:W-:Y:S05]  /*00f0*/  @P0 EXIT ;  /* 0x000000000000094d */ /* 0x000fea0003800000 */
[----:B------:R-:W-:Y:S01]  /*0100*/  IABS R5, R6 ;  /* 0x0000000600057213 */ /* 0x000fe20000000000 */
[----:B------:R-:W0:Y:S01]  /*0110*/  LDCU UR8, c[0x0][0x38c] ;  /* 0x00007180ff0877ac */ /* 0x000e220008000800 */
[----:B------:R-:W-:Y:S02]  /*0120*/  BSSY.RECONVERGENT B0, `(.L_x_0) ;  /* 0x000002a000007945 */ /* 0x000fe40003800200 */
[----:B------:R-:W1:Y:S01]  /*0130*/  I2F.RP R4, R5 ;  /* 0x0000000500047306 */ /* 0x000e620000209400 */
[----:B------:R-:W2:Y:S07]  /*0140*/  LDCU.64 UR4, c[0x0][0x358] ;  /* 0x00006b00ff0477ac */ /* 0x000eae0008000a00 */
[----:B-1----:R-:W1:Y:S02]  /*0150*/  MUFU.RCP R4, R4 ;  /* 0x0000000400047308 */ /* 0x002e640000001000 */
[----:B-1----:R-:W-:-:S06]  /*0160*/  VIADD R2, R4, 0xffffffe ;  /* 0x0ffffffe04027836 */ /* 0x002fcc0000000000 */
[----:B------:R1:W3:Y:S02]  /*0170*/  F2I.FTZ.U32.TRUNC.NTZ R3, R2 ;  /* 0x0000000200037305 */ /* 0x0002e4000021f000 */
[----:B-1----:R-:W-:Y:S02]  /*0180*/  HFMA2 R2, -RZ, RZ, 0, 0 ;  /* 0x00000000ff027431 */ /* 0x002fe400000001ff */
[----:B---3--:R-:W-:-:S04]  /*0190*/  IMAD.MOV R8, RZ, RZ, -R3 ;  /* 0x000000ffff087224 */ /* 0x008fc800078e0a03 */
[----:B------:R-:W-:Y:S01]  /*01a0*/  IMAD R9, R8, R5, RZ ;  /* 0x0000000508097224 */ /* 0x000fe200078e02ff */
[----:B------:R-:W-:-:S03]  /*01b0*/  IABS R8, R7 ;  /* 0x0000000700087213 */ /* 0x000fc60000000000 */
[----:B------:R-:W-:Y:S01]  /*01c0*/  IMAD.HI.U32 R3, R3, R9, R2 ;  /* 0x0000000903037227 */ /* 0x000fe200078e0002 */
[----:B------:R-:W-:-:S04]  /*01d0*/  LOP3.LUT R2, R7, R6, RZ, 0x3c, !PT ;  /* 0x0000000607027212 */ /* 0x000fc800078e3cff */
[----:B------:R-:W-:Y:S01]  /*01e0*/  ISETP.GE.AND P1, PT, R2, RZ, PT ;  /* 0x000000ff0200720c */ /* 0x000fe20003f26270 */
[----:B------:R-:W-:-:S04]  /*01f0*/  IMAD.HI.U32 R3, R3, R8, RZ ;  /* 0x0000000803037227 */ /* 0x000fc800078e00ff */
[----:B------:R-:W-:-:S04]  /*0200*/  IMAD.MOV R4, RZ, RZ, -R3 ;  /* 0x000000ffff047224 */ /* 0x000fc800078e0a03 */
[----:B------:R-:W-:-:S05]  /*0210*/  IMAD R4, R5, R4, R8 ;  /* 0x0000000405047224 */ /* 0x000fca00078e0208 */
[----:B------:R-:W-:-:S13]  /*0220*/  ISETP.GT.U32.AND P2, PT, R5, R4, PT ;  /* 0x000000040500720c */ /* 0x000fda0003f44070 */
[-C--:B------:R-:W-:Y:S01]  /*0230*/  @!P2 IADD3 R4, PT, PT, R4, -R5.reuse, RZ ;  /* 0x800000050404a210 */ /* 0x080fe20007ffe0ff */
[----:B------:R-:W-:Y:S01]  /*0240*/  @!P2 VIADD R3, R3, 0x1 ;  /* 0x000000010303a836 */ /* 0x000fe20000000000 */
[----:B------:R-:W-:Y:S02]  /*0250*/  ISETP.NE.AND P2, PT, R6, RZ, PT ;  /* 0x000000ff0600720c */ /* 0x000fe40003f45270 */
[----:B------:R-:W-:Y:S02]  /*0260*/  ISETP.GE.U32.AND P0, PT, R4, R5, PT ;  /* 0x000000050400720c */ /* 0x000fe40003f06070 */
[----:B------:R-:W1:Y:S11]  /*0270*/  LDC.64 R4, c[0x0][0x398] ;  /* 0x0000e600ff047b82 */ /* 0x000e760000000a00 */
[----:B------:R-:W-:-:S05]  /*0280*/  @P0 IADD3 R3, PT, PT, R3, 0x1, RZ ;  /* 0x0000000103030810 */ /* 0x000fca0007ffe0ff */
[----:B------:R-:W-:-:S05]  /*0290*/  IMAD.MOV.U32 R8, RZ, RZ, R3 ;  /* 0x000000ffff087224 */ /* 0x000fca00078e0003 */
[----:B------:R-:W-:Y:S02]  /*02a0*/  @!P1 IADD3 R8, PT, PT, -R8, RZ, RZ ;  /* 0x000000ff08089210 */ /* 0x000fe40007ffe1ff */
[----:B------:R-:W-:-:S04]  /*02b0*/  @!P2 LOP3.LUT R8, RZ, R6, RZ, 0x33, !PT ;  /* 0x00000006ff08a212 */ /* 0x000fc800078e33ff */
[----:B------:R-:W-:Y:S01]  /*02c0*/  ISETP.GE.AND P1, PT, R8, UR6, PT ;  /* 0x0000000608007c0c */ /* 0x000fe2000bf26270 */
[----:B------:R-:W-:-:S03]  /*02d0*/  IMAD.MOV R3, RZ, RZ, -R8 ;  /* 0x000000ffff037224 */ /* 0x000fc600078e0a08 */
[----:B------:R-:W-:Y:S01]  /*02e0*/  ISETP.GT.AND P1, PT, R8, -0x1, !P1 ;  /* 0xffffffff0800780c */ /* 0x000fe20004f24270 */
[----:B------:R-:W-:Y:S02]  /*02f0*/  IMAD R3, R6, R3, R7 ;  /* 0x0000000306037224 */ /* 0x000fe400078e0207 */
[----:B------:R-:W-:-:S03]  /*0300*/  IMAD R7, R7, UR7, R0 ;  /* 0x0000000707077c24 */ /* 0x000fc6000f8e0200 */
[----:B------:R-:W-:Y:S01]  /*0310*/  IADD3 R9, PT, PT, R0, R3, RZ ;  /* 0x0000000300097210 */ /* 0x000fe20007ffe0ff */
[----:B-1----:R-:W-:-:S03]  /*0320*/  IMAD.WIDE R4, R7, 0x4, R4 ;  /* 0x0000000407047825 */ /* 0x002fc600078e0204 */
[----:B0-----:R-:W-:Y:S01]  /*0330*/  ISETP.GE.AND P0, PT, R9, UR8, PT ;  /* 0x0000000809007c0c */ /* 0x001fe2000bf06270 */
[----:B------:R-:W-:-:S03]  /*0340*/  IMAD.MOV.U32 R3, RZ, RZ, RZ ;  /* 0x000000ffff037224 */ /* 0x000fc600078e00ff */
[----:B------:R-:W-:-:S04]  /*0350*/  ISETP.GT.AND P0, PT, R9, -0x1, !P0 ;  /* 0xffffffff0900780c */ /* 0x000fc80004704270 */
[----:B------:R-:W-:-:S13]  /*0360*/  PLOP3.LUT P0, PT, P0, P1, PT, 0x80, 0x8 ;  /* 0x000000000008781c */ /* 0x000fda0000703070 */
[----:B--2---:R-:W-:Y:S05]  /*0370*/  @!P0 BRA `(.L_x_1) ;  /* 0x0000000000108947 */ /* 0x004fea0003800000 */
[----:B------:R-:W0:Y:S01]  /*0380*/  LDC.64 R2, c[0x0][0x380] ;  /* 0x0000e000ff027b82 */ /* 0x000e220000000a00 */
[----:B------:R-:W-:-:S04]  /*0390*/  IMAD R7, R8, UR8, R9 ;  /* 0x0000000808077c24 */ /* 0x000fc8000f8e0209 */
[----:B0-----:R-:W-:-:S06]  /*03a0*/  IMAD.WIDE R2, R7, 0x4, R2 ;  /* 0x0000000407027825 */ /* 0x001fcc00078e0202 */
[----:B------:R0:W5:Y:S02]  /*03b0*/  LDG.E R3, desc[UR4][R2.64] ;  /* 0x0000000402037981 */ /* 0x000164000c1e1900 */
.L_x_1:
[----:B------:R-:W-:Y:S05]  /*03c0*/  BSYNC.RECONVERGENT B0 ;  /* 0x0000000000007941 */ /* 0x000fea0003800200 */
.L_x_0:
[----:B-----5:R-:W-:Y:S01]  /*03d0*/  STG.E desc[UR4][R4.64], R3 ;  /* 0x0000000304007986 */ /* 0x020fe2000c101904 */
[----:B------:R-:W-:Y:S05]  /*03e0*/  EXIT ;  /* 0x000000000000794d */ /* 0x000fea0003800000 */
.L_x_2:
[----:B------:R-:W-:-:S00]  /*03f0*/  BRA `(.L_x_2) ;  /* 0xfffffffc00fc7947 */ /* 0x000fc0000383ffff */
[----:B------:R-:W-:-:S00]  /*0400*/  NOP ;  /* 0x0000000000007918 */ /* 0x000fc00000000000 */
[----:B------:R-:W-:-:S00]  /*0410*/  NOP ;  /* 0x0000000000007918 */ /* 0x000fc00000000000 */
[----:B------:R-:W-:-:S00]  /*0420*/  NOP ;  /* 0x0000000000007918 */ /* 0x000fc00000000000 */
[----:B------:R-:W-:-:S00]  /*0430*/  NOP ;  /* 0x0000000000007918 */ /* 0x000fc00000000000 */
[----:B------:R-:W-:-:S00]  /*0440*/  NOP ;  /* 0x0000000000007918 */ /* 0x000fc00000000000 */
[----:B------:R-:W-:-:S00]  /*0450*/  NOP ;  /* 0x0000000000007918 */ /* 0x000fc00000000000 */
[----:B------:R-:W-:-:S00]  /*0460*/  NOP ;  /* 0x0000000000007918 */ /* 0x000fc00000000000 */
[----:B------:R-:W-:-:S00]  /*0470*/  NOP ;  /* 0x0000000000007918 */ /* 0x000fc00000000000 */
.L_x_3:


//--------------------- .nv.shared.reserved.0     --------------------------
	.section	.nv.shared.reserved.0,"aw",@nobits
	.weak		__nv_reservedSMEM_offset_0_alias
	.size		__nv_reservedSMEM_offset_0_alias, 0, 64
	.other		__nv_reservedSMEM_offset_0_alias,@"STO_CUDA_RESERVED_SHARED STV_DEFAULT"
__nv_reservedSMEM_offset_0_alias:
	.zero		0
	.zero		64


//--------------------- .nv.constant0._Z25im2col_mec_cpp_equivalentPKfiiiPfi --------------------------
	.section	.nv.constant0._Z25im2col_mec_cpp_equivalentPKfiiiPfi,"a",@progbits
	.sectionflags	@""
	.align	4
.nv.constant0._Z25im2col_mec_cpp_equivalentPKfiiiPfi:
	.zero		932


//--------------------- SYMBOLS --------------------------

	.type		.nv.reservedSmem.offset0,@object
	.size		.nv.reservedSmem.offset0,0x4
